	.headerflags	@"EF_CUDA_TEXMODE_UNIFIED EF_CUDA_64BIT_ADDRESS EF_CUDA_ACCELERATORS EF_CUDA_SM90 EF_CUDA_VIRTUAL_SM(EF_CUDA_SM90)"
	.elftype	@"ET_EXEC"


//--------------------- .nv.info                  --------------------------
	.section	.nv.info,"",@"SHT_CUDA_INFO"
	.align	4


	//----- nvinfo : EIATTR_REGCOUNT
	.align		4
        /*0000*/ 	.byte	0x04, 0x2f
        /*0002*/ 	.short	(.L_1 - .L_0)
	.align		4
.L_0:
        /*0004*/ 	.word	index@(triton_poi_fused_mul_sigmoid_20)
        /*0008*/ 	.word	0x0000000c


	//----- nvinfo : EIATTR_MIN_STACK_SIZE
	.align		4
.L_1:
        /*000c*/ 	.byte	0x04, 0x12
        /*000e*/ 	.short	(.L_3 - .L_2)
	.align		4
.L_2:
        /*0010*/ 	.word	index@(triton_poi_fused_mul_sigmoid_20)
        /*0014*/ 	.word	0x00000000


	//----- nvinfo : EIATTR_FRAME_SIZE
	.align		4
.L_3:
        /*0018*/ 	.byte	0x04, 0x11
        /*001a*/ 	.short	(.L_5 - .L_4)
	.align		4
.L_4:
        /*001c*/ 	.word	index@(triton_poi_fused_mul_sigmoid_20)
        /*0020*/ 	.word	0x00000000


	//----- nvinfo : EIATTR_MIN_STACK_SIZE
	.align		4
.L_5:
        /*0024*/ 	.byte	0x04, 0x12
        /*0026*/ 	.short	(.L_7 - .L_6)
	.align		4
.L_6:
        /*0028*/ 	.word	index@(triton_poi_fused_mul_sigmoid_20)
        /*002c*/ 	.word	0x00000000
.L_7:


//--------------------- .nv.info.triton_poi_fused_mul_sigmoid_20 --------------------------
	.section	.nv.info.triton_poi_fused_mul_sigmoid_20,"",@"SHT_CUDA_INFO"
	.sectionflags	@""
	.align	4


	//----- nvinfo : EIATTR_CUDA_API_VERSION
	.align		4
        /*0000*/ 	.byte	0x04, 0x37
        /*0002*/ 	.short	(.L_9 - .L_8)
.L_8:
        /*0004*/ 	.word	0x0000007c


	//----- nvinfo : EIATTR_KPARAM_INFO
	.align		4
.L_9:
        /*0008*/ 	.byte	0x04, 0x17
        /*000a*/ 	.short	(.L_11 - .L_10)
.L_10:
        /*000c*/ 	.word	0x00000000
        /*0010*/ 	.short	0x0002
        /*0012*/ 	.short	0x0010
        /*0014*/ 	.byte	0x00, 0xf0, 0x11, 0x00


	//----- nvinfo : EIATTR_KPARAM_INFO
	.align		4
.L_11:
        /*0018*/ 	.byte	0x04, 0x17
        /*001a*/ 	.short	(.L_13 - .L_12)
.L_12:
        /*001c*/ 	.word	0x00000000
        /*0020*/ 	.short	0x0001
        /*0022*/ 	.short	0x0008
        /*0024*/ 	.byte	0x00, 0xf4, 0x21, 0x00


	//----- nvinfo : EIATTR_KPARAM_INFO
	.align		4
.L_13:
        /*0028*/ 	.byte	0x04, 0x17
        /*002a*/ 	.short	(.L_15 - .L_14)
.L_14:
        /*002c*/ 	.word	0x00000000
        /*0030*/ 	.short	0x0000
        /*0032*/ 	.short	0x0000
        /*0034*/ 	.byte	0x00, 0xf4, 0x21, 0x00


	//----- nvinfo : EIATTR_SPARSE_MMA_MASK
	.align		4
.L_15:
        /*0038*/ 	.byte	0x03, 0x50
        /*003a*/ 	.short	0x0000


	//----- nvinfo : EIATTR_MAXREG_COUNT
	.align		4
        /*003c*/ 	.byte	0x03, 0x1b
        /*003e*/ 	.short	0x00ff


	//----- nvinfo : EIATTR_EXIT_INSTR_OFFSETS
	.align		4
        /*0040*/ 	.byte	0x04, 0x1c
        /*0042*/ 	.short	(.L_17 - .L_16)


	//   ....[0]....
.L_16:
        /*0044*/ 	.word	0x00000310


	//----- nvinfo : EIATTR_REQNTID
	.align		4
.L_17:
        /*0048*/ 	.byte	0x04, 0x10
        /*004a*/ 	.short	(.L_19 - .L_18)
.L_18:
        /*004c*/ 	.word	0x00000100
        /*0050*/ 	.word	0x00000001
        /*0054*/ 	.word	0x00000001


	//----- nvinfo : EIATTR_CBANK_PARAM_SIZE
	.align		4
.L_19:
        /*0058*/ 	.byte	0x03, 0x19
        /*005a*/ 	.short	0x0014


	//----- nvinfo : EIATTR_PARAM_CBANK
	.align		4
        /*005c*/ 	.byte	0x04, 0x0a
        /*005e*/ 	.short	(.L_21 - .L_20)
	.align		4
.L_20:
        /*0060*/ 	.word	index@(.nv.constant0.triton_poi_fused_mul_sigmoid_20)
        /*0064*/ 	.short	0x0210
        /*0066*/ 	.short	0x0014


	//----- nvinfo : EIATTR_SW_WAR
	.align		4
.L_21:
        /*0068*/ 	.byte	0x04, 0x36
        /*006a*/ 	.short	(.L_23 - .L_22)
.L_22:
        /*006c*/ 	.word	0x00000008
.L_23:


//--------------------- .nv.callgraph             --------------------------
	.section	.nv.callgraph,"",@"SHT_CUDA_CALLGRAPH"
	.align	4
	.sectionentsize	8
	.align		4
        /*0000*/ 	.word	0x00000000
	.align		4
        /*0004*/ 	.word	0xffffffff
	.align		4
        /*0008*/ 	.word	0x00000000
	.align		4
        /*000c*/ 	.word	0xfffffffe
	.align		4
        /*0010*/ 	.word	0x00000000
	.align		4
        /*0014*/ 	.word	0xfffffffd
	.align		4
        /*0018*/ 	.word	0x00000000
	.align		4
        /*001c*/ 	.word	0xfffffffc


//--------------------- .text.triton_poi_fused_mul_sigmoid_20 --------------------------
	.section	.text.triton_poi_fused_mul_sigmoid_20,"ax",@progbits
	.align	128
        .global         triton_poi_fused_mul_sigmoid_20
        .type           triton_poi_fused_mul_sigmoid_20,@function
        .size           triton_poi_fused_mul_sigmoid_20,(.L_x_1 - triton_poi_fused_mul_sigmoid_20)
        .other          triton_poi_fused_mul_sigmoid_20,@"STO_CUDA_ENTRY STV_DEFAULT"
triton_poi_fused_mul_sigmoid_20:
.text.triton_poi_fused_mul_sigmoid_20:
[----:B------:R-:W-:Y:S01]  /*0000*/  LDC R1, c[0x0][0x28] ;  /* 0x00000a00ff017b82 */ /* 0x000fe20000000800 */
[----:B------:R-:W1:Y:S01]  /*0010*/  S2R R0, SR_TID.X ;  /* 0x0000000000007919 */ /* 0x000e620000002100 */
[----:B------:R-:W-:Y:S01]  /*0020*/  ULDC.64 UR4, c[0x0][0x208] ;  /* 0x0000820000047ab9 */ /* 0x000fe20000000a00 */
[----:B------:R-:W2:Y:S01]  /*0030*/  S2R R3, SR_CTAID.X ;  /* 0x0000000000037919 */ /* 0x000ea20000002500 */
[----:B-1----:R-:W-:-:S04]  /*0040*/  SHF.L.U32 R0, R0, 0x1, RZ ;  /* 0x0000000100007819 */ /* 0x002fc800000006ff */
[----:B------:R-:W-:-:S04]  /*0050*/  LOP3.LUT R0, R0, 0x1fe, RZ, 0xc0, !PT ;  /* 0x000001fe00007812 */ /* 0x000fc800078ec0ff */
[----:B--2---:R-:W-:Y:S02]  /*0060*/  LEA R0, R3, R0, 0x9 ;  /* 0x0000000003007211 */ /* 0x004fe400078e48ff */
[----:B------:R-:W1:Y:S02]  /*0070*/  LDC.64 R2, c[0x0][0x210] ;  /* 0x00008400ff027b82 */ /* 0x000e640000000a00 */
[----:B------:R-:W-:-:S04]  /*0080*/  SHF.R.S32.HI R5, RZ, 0x1f, R0 ;  /* 0x0000001fff057819 */ /* 0x000fc80000011400 */
[----:B------:R-:W-:-:S04]  /*0090*/  LEA.HI R5, R5, R0, RZ, 0x5 ;  /* 0x0000000005057211 */ /* 0x000fc800078f28ff */
[C---:B------:R-:W-:Y:S02]  /*00a0*/  SHF.L.U32 R4, R5.reuse, 0x1, RZ ;  /* 0x0000000105047819 */ /* 0x040fe400000006ff */
[----:B------:R-:W-:Y:S02]  /*00b0*/  LOP3.LUT R5, R5, 0xffffffe0, RZ, 0xc0, !PT ;  /* 0xffffffe005057812 */ /* 0x000fe400078ec0ff */
[----:B------:R-:W-:-:S04]  /*00c0*/  LOP3.LUT R4, R4, 0xffffffc0, RZ, 0xc0, !PT ;  /* 0xffffffc004047812 */ /* 0x000fc800078ec0ff */
[----:B------:R-:W-:-:S04]  /*00d0*/  IADD3 R7, R4, R0, -R5 ;  /* 0x0000000004077210 */ /* 0x000fc80007ffe805 */
[----:B------:R-:W-:-:S05]  /*00e0*/  IADD3 R5, R7, 0x20, RZ ;  /* 0x0000002007057810 */ /* 0x000fca0007ffe0ff */
[----:B-1----:R-:W-:-:S06]  /*00f0*/  IMAD.WIDE R4, R5, 0x4, R2 ;  /* 0x0000000405047825 */ /* 0x002fcc00078e0202 */
[----:B------:R-:W2:Y:S01]  /*0100*/  LDG.E.64 R4, desc[UR4][R4.64] ;  /* 0x0000000404047981 */ /* 0x000ea2000c1e1b00 */
[----:B------:R-:W-:-:S06]  /*0110*/  IMAD.WIDE R2, R7, 0x4, R2 ;  /* 0x0000000407027825 */ /* 0x000fcc00078e0202 */
[----:B------:R-:W3:Y:S01]  /*0120*/  LDG.E.64 R2, desc[UR4][R2.64] ;  /* 0x0000000402027981 */ /* 0x000ee2000c1e1b00 */
[----:B--2---:R-:W-:-:S04]  /*0130*/  FADD R6, RZ, -R4 ;  /* 0x80000004ff067221 */ /* 0x004fc80000000000 */
[----:B------:R-:W-:Y:S01]  /*0140*/  FMUL R7, R6, 1.4426950216293334961 ;  /* 0x3fb8aa3b06077820 */ /* 0x000fe20000400000 */
[----:B------:R-:W-:-:S04]  /*0150*/  FADD R6, RZ, -R5 ;  /* 0x80000005ff067221 */ /* 0x000fc80000000000 */
[----:B------:R-:W-:Y:S01]  /*0160*/  FMUL R8, R6, 1.4426950216293334961 ;  /* 0x3fb8aa3b06087820 */ /* 0x000fe20000400000 */
[----:B------:R-:W-:-:S04]  /*0170*/  FSETP.GEU.AND P0, PT, R7, -126, PT ;  /* 0xc2fc00000700780b */ /* 0x000fc80003f0e000 */
[----:B------:R-:W-:-:S09]  /*0180*/  FSETP.GEU.AND P1, PT, R8, -126, PT ;  /* 0xc2fc00000800780b */ /* 0x000fd20003f2e000 */
[----:B------:R-:W-:-:S04]  /*0190*/  @!P0 FMUL R7, R7, 0.5 ;  /* 0x3f00000007078820 */ /* 0x000fc80000400000 */
[----:B------:R-:W-:Y:S01]  /*01a0*/  @!P1 FMUL R8, R8, 0.5 ;  /* 0x3f00000008089820 */ /* 0x000fe20000400000 */
[----:B------:R-:W1:Y:S08]  /*01b0*/  MUFU.EX2 R6, R7 ;  /* 0x0000000700067308 */ /* 0x000e700000000800 */
[----:B------:R2:W4:Y:S01]  /*01c0*/  MUFU.EX2 R4, R8 ;  /* 0x0000000800047308 */ /* 0x0005220000000800 */
[----:B-1----:R-:W-:Y:S01]  /*01d0*/  @!P0 FMUL R6, R6, R6 ;  /* 0x0000000606068220 */ /* 0x002fe20000400000 */
[----:B--2---:R-:W-:-:S03]  /*01e0*/  HFMA2.MMA R8, -RZ, RZ, 1.625, 0 ;  /* 0x3e800000ff087435 */ /* 0x004fc600000001ff */
[----:B------:R-:W-:Y:S01]  /*01f0*/  FADD R6, R6, 1 ;  /* 0x3f80000006067421 */ /* 0x000fe20000000000 */
[----:B----4-:R-:W-:-:S04]  /*0200*/  @!P1 FMUL R4, R4, R4 ;  /* 0x0000000404049220 */ /* 0x010fc80000400000 */
[----:B------:R-:W-:Y:S01]  /*0210*/  FSETP.GT.AND P0, PT, R6, 8.50705917302346158658e+37, PT ;  /* 0x7e8000000600780b */ /* 0x000fe20003f04000 */
[----:B------:R-:W-:-:S03]  /*0220*/  FADD R9, R4, 1 ;  /* 0x3f80000004097421 */ /* 0x000fc60000000000 */
[----:B------:R-:W-:Y:S01]  /*0230*/  FSEL R7, R8, 1, P0 ;  /* 0x3f80000008077808 */ /* 0x000fe20000000000 */
[----:B------:R-:W1:Y:S01]  /*0240*/  LDC.64 R4, c[0x0][0x218] ;  /* 0x00008600ff047b82 */ /* 0x000e620000000a00 */
[----:B------:R-:W-:-:S04]  /*0250*/  FSETP.GT.AND P1, PT, R9, 8.50705917302346158658e+37, PT ;  /* 0x7e8000000900780b */ /* 0x000fc80003f24000 */
[----:B------:R-:W-:-:S03]  /*0260*/  FSEL R8, R8, 1, P1 ;  /* 0x3f80000008087808 */ /* 0x000fc60000800000 */
[----:B------:R-:W-:-:S06]  /*0270*/  @P0 FMUL R6, R6, 0.25 ;  /* 0x3e80000006060820 */ /* 0x000fcc0000400000 */
[----:B------:R-:W2:Y:S01]  /*0280*/  MUFU.RCP R6, R6 ;  /* 0x0000000600067308 */ /* 0x000ea20000001000 */
[----:B------:R-:W-:-:S07]  /*0290*/  @P1 FMUL R9, R9, 0.25 ;  /* 0x3e80000009091820 */ /* 0x000fce0000400000 */
[----:B------:R-:W4:Y:S01]  /*02a0*/  MUFU.RCP R9, R9 ;  /* 0x0000000900097308 */ /* 0x000f220000001000 */
[----:B-1----:R-:W-:-:S04]  /*02b0*/  IMAD.WIDE R4, R0, 0x4, R4 ;  /* 0x0000000400047825 */ /* 0x002fc800078e0204 */
[----:B--2---:R-:W-:-:S04]  /*02c0*/  FMUL R7, R6, R7 ;  /* 0x0000000706077220 */ /* 0x004fc80000400000 */
[----:B---3--:R-:W-:Y:S01]  /*02d0*/  FMUL R2, R2, R7 ;  /* 0x0000000702027220 */ /* 0x008fe20000400000 */
[----:B----4-:R-:W-:-:S04]  /*02e0*/  FMUL R8, R9, R8 ;  /* 0x0000000809087220 */ /* 0x010fc80000400000 */
[----:B------:R-:W-:-:S05]  /*02f0*/  FMUL R3, R3, R8 ;  /* 0x0000000803037220 */ /* 0x000fca0000400000 */
[----:B------:R-:W-:Y:S01]  /*0300*/  STG.E.64 desc[UR4][R4.64], R2 ;  /* 0x0000000204007986 */ /* 0x000fe2000c101b04 */
[----:B------:R-:W-:Y:S05]  /*0310*/  EXIT ;  /* 0x000000000000794d */ /* 0x000fea0003800000 */
.L_x_0:
[----:B------:R-:W-:-:S00]  /*0320*/  BRA `(.L_x_0) ;  /* 0xfffffffc00fc7947 */ /* 0x000fc0000383ffff */
[----:B------:R-:W-:-:S00]  /*0330*/  NOP ;  /* 0x0000000000007918 */ /* 0x000fc00000000000 */
        /* <DEDUP_REMOVED lines=12> */
.L_x_1:


//--------------------- .nv.constant0.triton_poi_fused_mul_sigmoid_20 --------------------------
	.section	.nv.constant0.triton_poi_fused_mul_sigmoid_20,"a",@progbits
	.sectionflags	@""
	.align	4
.nv.constant0.triton_poi_fused_mul_sigmoid_20:
	.zero		548
